//
// Generated by NVIDIA NVVM Compiler
//
// Compiler Build ID: CL-36424714
// Cuda compilation tools, release 13.0, V13.0.88
// Based on NVVM 20.0.0
//

.version 9.0
.target sm_100
.address_size 64

	// .globl	_Z18matmul_tensor_corePK6__halfS1_Pfiiiff

.visible .entry _Z18matmul_tensor_corePK6__halfS1_Pfiiiff(
	.param .u64 .ptr .align 1 _Z18matmul_tensor_corePK6__halfS1_Pfiiiff_param_0,
	.param .u64 .ptr .align 1 _Z18matmul_tensor_corePK6__halfS1_Pfiiiff_param_1,
	.param .u64 .ptr .align 1 _Z18matmul_tensor_corePK6__halfS1_Pfiiiff_param_2,
	.param .u32 _Z18matmul_tensor_corePK6__halfS1_Pfiiiff_param_3,
	.param .u32 _Z18matmul_tensor_corePK6__halfS1_Pfiiiff_param_4,
	.param .u32 _Z18matmul_tensor_corePK6__halfS1_Pfiiiff_param_5,
	.param .f32 _Z18matmul_tensor_corePK6__halfS1_Pfiiiff_param_6,
	.param .f32 _Z18matmul_tensor_corePK6__halfS1_Pfiiiff_param_7
)
{
	.reg .pred 	%p<9>;
	.reg .b32 	%r<152>;
	.reg .b32 	%f<151>;
	.reg .b64 	%rd<32>;

	ld.param.u64 	%rd7, [_Z18matmul_tensor_corePK6__halfS1_Pfiiiff_param_0];
	ld.param.u64 	%rd8, [_Z18matmul_tensor_corePK6__halfS1_Pfiiiff_param_1];
	ld.param.u32 	%r39, [_Z18matmul_tensor_corePK6__halfS1_Pfiiiff_param_3];
	ld.param.u32 	%r40, [_Z18matmul_tensor_corePK6__halfS1_Pfiiiff_param_4];
	ld.param.u32 	%r41, [_Z18matmul_tensor_corePK6__halfS1_Pfiiiff_param_5];
	ld.param.f32 	%f57, [_Z18matmul_tensor_corePK6__halfS1_Pfiiiff_param_6];
	ld.param.f32 	%f58, [_Z18matmul_tensor_corePK6__halfS1_Pfiiiff_param_7];
	cvta.to.global.u64 	%rd1, %rd8;
	cvta.to.global.u64 	%rd2, %rd7;
	mov.u32 	%r42, %ntid.x;
	mov.u32 	%r43, %ctaid.x;
	mov.u32 	%r44, %tid.x;
	mad.lo.s32 	%r45, %r42, %r43, %r44;
	shr.u32 	%r1, %r45, 5;
	mov.u32 	%r46, %ntid.y;
	mov.u32 	%r47, %ctaid.y;
	mov.u32 	%r48, %tid.y;
	mad.lo.s32 	%r2, %r46, %r47, %r48;
	setp.lt.s32 	%p1, %r41, 1;
	mov.f32 	%f143, 0f00000000;
	mov.f32 	%f144, %f143;
	mov.f32 	%f145, %f143;
	mov.f32 	%f146, %f143;
	mov.f32 	%f147, %f143;
	mov.f32 	%f148, %f143;
	mov.f32 	%f149, %f143;
	mov.f32 	%f150, %f143;
	@%p1 bra 	$L__BB0_7;
	shl.b32 	%r143, %r2, 4;
	mul.lo.s32 	%r50, %r1, %r39;
	shl.b32 	%r4, %r50, 4;
	add.s32 	%r51, %r41, -1;
	shr.u32 	%r52, %r51, 4;
	add.s32 	%r5, %r52, 1;
	and.b32  	%r6, %r5, 3;
	setp.lt.u32 	%p2, %r41, 49;
	mov.b32 	%r148, 0;
	mov.f32 	%f150, 0f00000000;
	mov.f32 	%f149, %f150;
	mov.f32 	%f148, %f150;
	mov.f32 	%f147, %f150;
	mov.f32 	%f146, %f150;
	mov.f32 	%f145, %f150;
	mov.f32 	%f144, %f150;
	mov.f32 	%f143, %f150;
	@%p2 bra 	$L__BB0_4;
	mul.wide.s32 	%rd9, %r4, 2;
	add.s64 	%rd10, %rd9, %rd2;
	add.s64 	%rd31, %rd10, 64;
	shl.b32 	%r54, %r41, 5;
	add.s32 	%r146, %r54, %r143;
	shl.b32 	%r8, %r41, 6;
	mad.lo.s32 	%r145, %r41, 48, %r143;
	shl.b32 	%r55, %r41, 4;
	add.s32 	%r144, %r55, %r143;
	and.b32  	%r56, %r5, 536870908;
	neg.s32 	%r141, %r56;
	mov.b32 	%r148, 0;
	mov.f32 	%f150, 0f00000000;
	mov.u32 	%r142, %r4;
$L__BB0_3:
	mul.wide.s32 	%rd11, %r142, 2;
	add.s64 	%rd12, %rd2, %rd11;
	mov.b32 	%r57, 16;
	wmma.load.a.sync.aligned.row.m16n16k16.global.f16 	{%r58, %r59, %r60, %r61, %r62, %r63, %r64, %r65}, [%rd12], %r57;
	mul.wide.u32 	%rd13, %r143, 2;
	add.s64 	%rd14, %rd1, %rd13;
	wmma.load.b.sync.aligned.row.m16n16k16.global.f16 	{%r66, %r67, %r68, %r69, %r70, %r71, %r72, %r73}, [%rd14], %r57;
	wmma.mma.sync.aligned.row.row.m16n16k16.f32.f32 {%f63, %f64, %f65, %f66, %f67, %f68, %f69, %f70}, {%r58, %r59, %r60, %r61, %r62, %r63, %r64, %r65}, {%r66, %r67, %r68, %r69, %r70, %r71, %r72, %r73}, {%f143, %f144, %f145, %f146, %f147, %f148, %f149, %f150};
	add.s64 	%rd15, %rd31, -32;
	wmma.load.a.sync.aligned.row.m16n16k16.global.f16 	{%r74, %r75, %r76, %r77, %r78, %r79, %r80, %r81}, [%rd15], %r57;
	mul.wide.u32 	%rd16, %r144, 2;
	add.s64 	%rd17, %rd1, %rd16;
	wmma.load.b.sync.aligned.row.m16n16k16.global.f16 	{%r82, %r83, %r84, %r85, %r86, %r87, %r88, %r89}, [%rd17], %r57;
	wmma.mma.sync.aligned.row.row.m16n16k16.f32.f32 {%f71, %f72, %f73, %f74, %f75, %f76, %f77, %f78}, {%r74, %r75, %r76, %r77, %r78, %r79, %r80, %r81}, {%r82, %r83, %r84, %r85, %r86, %r87, %r88, %r89}, {%f63, %f64, %f65, %f66, %f67, %f68, %f69, %f70};
	wmma.load.a.sync.aligned.row.m16n16k16.global.f16 	{%r90, %r91, %r92, %r93, %r94, %r95, %r96, %r97}, [%rd31], %r57;
	mul.wide.u32 	%rd18, %r146, 2;
	add.s64 	%rd19, %rd1, %rd18;
	wmma.load.b.sync.aligned.row.m16n16k16.global.f16 	{%r98, %r99, %r100, %r101, %r102, %r103, %r104, %r105}, [%rd19], %r57;
	wmma.mma.sync.aligned.row.row.m16n16k16.f32.f32 {%f79, %f80, %f81, %f82, %f83, %f84, %f85, %f86}, {%r90, %r91, %r92, %r93, %r94, %r95, %r96, %r97}, {%r98, %r99, %r100, %r101, %r102, %r103, %r104, %r105}, {%f71, %f72, %f73, %f74, %f75, %f76, %f77, %f78};
	add.s64 	%rd20, %rd31, 32;
	wmma.load.a.sync.aligned.row.m16n16k16.global.f16 	{%r106, %r107, %r108, %r109, %r110, %r111, %r112, %r113}, [%rd20], %r57;
	mul.wide.u32 	%rd21, %r145, 2;
	add.s64 	%rd22, %rd1, %rd21;
	wmma.load.b.sync.aligned.row.m16n16k16.global.f16 	{%r114, %r115, %r116, %r117, %r118, %r119, %r120, %r121}, [%rd22], %r57;
	wmma.mma.sync.aligned.row.row.m16n16k16.f32.f32 {%f143, %f144, %f145, %f146, %f147, %f148, %f149, %f150}, {%r106, %r107, %r108, %r109, %r110, %r111, %r112, %r113}, {%r114, %r115, %r116, %r117, %r118, %r119, %r120, %r121}, {%f79, %f80, %f81, %f82, %f83, %f84, %f85, %f86};
	add.s32 	%r148, %r148, 64;
	add.s64 	%rd31, %rd31, 128;
	add.s32 	%r146, %r146, %r8;
	add.s32 	%r145, %r145, %r8;
	add.s32 	%r144, %r144, %r8;
	add.s32 	%r143, %r143, %r8;
	add.s32 	%r142, %r142, 64;
	add.s32 	%r141, %r141, 4;
	setp.ne.s32 	%p3, %r141, 0;
	@%p3 bra 	$L__BB0_3;
$L__BB0_4:
	setp.eq.s32 	%p4, %r6, 0;
	@%p4 bra 	$L__BB0_7;
	shl.b32 	%r122, %r2, 4;
	mad.lo.s32 	%r151, %r148, %r41, %r122;
	shl.b32 	%r28, %r41, 4;
	add.s32 	%r150, %r148, %r4;
	neg.s32 	%r149, %r6;
$L__BB0_6:
	.pragma "nounroll";
	mul.wide.s32 	%rd23, %r150, 2;
	add.s64 	%rd24, %rd2, %rd23;
	mov.b32 	%r123, 16;
	wmma.load.a.sync.aligned.row.m16n16k16.global.f16 	{%r124, %r125, %r126, %r127, %r128, %r129, %r130, %r131}, [%rd24], %r123;
	mul.wide.u32 	%rd25, %r151, 2;
	add.s64 	%rd26, %rd1, %rd25;
	wmma.load.b.sync.aligned.row.m16n16k16.global.f16 	{%r132, %r133, %r134, %r135, %r136, %r137, %r138, %r139}, [%rd26], %r123;
	wmma.mma.sync.aligned.row.row.m16n16k16.f32.f32 {%f143, %f144, %f145, %f146, %f147, %f148, %f149, %f150}, {%r124, %r125, %r126, %r127, %r128, %r129, %r130, %r131}, {%r132, %r133, %r134, %r135, %r136, %r137, %r138, %r139}, {%f143, %f144, %f145, %f146, %f147, %f148, %f149, %f150};
	add.s32 	%r151, %r151, %r28;
	add.s32 	%r150, %r150, 16;
	add.s32 	%r149, %r149, 1;
	setp.ne.s32 	%p5, %r149, 0;
	@%p5 bra 	$L__BB0_6;
$L__BB0_7:
	shl.b32 	%r37, %r1, 4;
	shl.b32 	%r38, %r2, 4;
	setp.ge.s32 	%p6, %r37, %r39;
	setp.ge.s32 	%p7, %r38, %r40;
	or.pred  	%p8, %p6, %p7;
	@%p8 bra 	$L__BB0_9;
	ld.param.u64 	%rd30, [_Z18matmul_tensor_corePK6__halfS1_Pfiiiff_param_2];
	mad.lo.s32 	%r140, %r39, %r37, %r38;
	cvta.to.global.u64 	%rd27, %rd30;
	mul.wide.u32 	%rd28, %r140, 4;
	add.s64 	%rd29, %rd27, %rd28;
	wmma.load.c.sync.aligned.row.m16n16k16.global.f32 	{%f87, %f88, %f89, %f90, %f91, %f92, %f93, %f94}, [%rd29], %r39;
	mul.f32 	%f95, %f58, %f87;
	fma.rn.f32 	%f96, %f57, %f143, %f95;
	mul.f32 	%f97, %f58, %f88;
	fma.rn.f32 	%f98, %f57, %f144, %f97;
	mul.f32 	%f99, %f58, %f89;
	fma.rn.f32 	%f100, %f57, %f145, %f99;
	mul.f32 	%f101, %f58, %f90;
	fma.rn.f32 	%f102, %f57, %f146, %f101;
	mul.f32 	%f103, %f58, %f91;
	fma.rn.f32 	%f104, %f57, %f147, %f103;
	mul.f32 	%f105, %f58, %f92;
	fma.rn.f32 	%f106, %f57, %f148, %f105;
	mul.f32 	%f107, %f58, %f93;
	fma.rn.f32 	%f108, %f57, %f149, %f107;
	mul.f32 	%f109, %f58, %f94;
	fma.rn.f32 	%f110, %f57, %f150, %f109;
	wmma.store.d.sync.aligned.row.m16n16k16.global.f32 	[%rd29], {%f96, %f98, %f100, %f102, %f104, %f106, %f108, %f110}, %r39;
$L__BB0_9:
	ret;

}


// ===== COMPILED SASS (sm_100) =====

	.target	sm_100

	.elftype	@"ET_EXEC"


//--------------------- .note.nv.tkinfo           --------------------------
	.section	.note.nv.tkinfo,"",@"SHT_NOTE"
	.sectionflags	@"SHF_NOTE_NV_TKINFO"
	.tkinfo
        /*0018*/ 	.word	0x00000002
        /*0030*/ 	.string	""
        /*0030*/ 	.string	"ptxas"
        /*0030*/ 	.string	"Cuda compilation tools, release 13.0, V13.0.88"
        /*0030*/ 	.string	"Build cuda_13.0.r13.0/compiler.36424714_0"
        /*0030*/ 	.string	"-arch sm_100 -m 64 "



//--------------------- .note.nv.cuinfo           --------------------------
	.section	.note.nv.cuinfo,"",@"SHT_NOTE"
	.sectionflags	@"SHF_NOTE_NV_CUINFO"
        /*0018*/ 	.short	0x0002
        /*001a*/ 	.short	0x0064
        /*001c*/ 	.short	0x0082
	.zero		2


//--------------------- .nv.info                  --------------------------
	.section	.nv.info,"",@"SHT_CUDA_INFO"
	.align	4


	//----- nvinfo : EIATTR_REGCOUNT
	.align		4
        /*0000*/ 	.byte	0x04, 0x2f
        /*0002*/ 	.short	(.L_1 - .L_0)
	.align		4
.L_0:
        /*0004*/ 	.word	index@(_Z18matmul_tensor_corePK6__halfS1_Pfiiiff)
        /*0008*/ 	.word	0x00000028


	//----- nvinfo : EIATTR_FRAME_SIZE
	.align		4
.L_1:
        /*000c*/ 	.byte	0x04, 0x11
        /*000e*/ 	.short	(.L_3 - .L_2)
	.align		4
.L_2:
        /*0010*/ 	.word	index@(_Z18matmul_tensor_corePK6__halfS1_Pfiiiff)
        /*0014*/ 	.word	0x00000000


	//----- nvinfo : EIATTR_MIN_STACK_SIZE
	.align		4
.L_3:
        /*0018*/ 	.byte	0x04, 0x12
        /*001a*/ 	.short	(.L_5 - .L_4)
	.align		4
.L_4:
        /*001c*/ 	.word	index@(_Z18matmul_tensor_corePK6__halfS1_Pfiiiff)
        /*0020*/ 	.word	0x00000000
.L_5:


//--------------------- .nv.compat                --------------------------
	.section	.nv.compat,"",@"SHT_CUDA_COMPAT_INFO"
	.align	4
        /*0000*/ 	.byte	0x02, 0x09, 0x00, 0x00, 0x02, 0x02, 0x01, 0x00, 0x02, 0x05, 0x05, 0x00, 0x03, 0x07, 0x01, 0x01
        /*0010*/ 	.byte	0x02, 0x03, 0x00, 0x00, 0x02, 0x06, 0x01, 0x00, 0x04, 0x0b, 0x08, 0x00, 0x09, 0x00, 0x00, 0x00
        /*0020*/ 	.byte	0x00, 0x00, 0x00, 0x00


//--------------------- .nv.info._Z18matmul_tensor_corePK6__halfS1_Pfiiiff --------------------------
	.section	.nv.info._Z18matmul_tensor_corePK6__halfS1_Pfiiiff,"",@"SHT_CUDA_INFO"
	.sectionflags	@""
	.align	4


	//----- nvinfo : EIATTR_CUDA_API_VERSION
	.align		4
        /*0000*/ 	.byte	0x04, 0x37
        /*0002*/ 	.short	(.L_7 - .L_6)
.L_6:
        /*0004*/ 	.word	0x00000082


	//----- nvinfo : EIATTR_KPARAM_INFO
	.align		4
.L_7:
        /*0008*/ 	.byte	0x04, 0x17
        /*000a*/ 	.short	(.L_9 - .L_8)
.L_8:
        /*000c*/ 	.word	0x00000000
        /*0010*/ 	.short	0x0007
        /*0012*/ 	.short	0x0028
        /*0014*/ 	.byte	0x00, 0xf0, 0x11, 0x00


	//----- nvinfo : EIATTR_KPARAM_INFO
	.align		4
.L_9:
        /*0018*/ 	.byte	0x04, 0x17
        /*001a*/ 	.short	(.L_11 - .L_10)
.L_10:
        /*001c*/ 	.word	0x00000000
        /*0020*/ 	.short	0x0006
        /*0022*/ 	.short	0x0024
        /*0024*/ 	.byte	0x00, 0xf0, 0x11, 0x00


	//----- nvinfo : EIATTR_KPARAM_INFO
	.align		4
.L_11:
        /*0028*/ 	.byte	0x04, 0x17
        /*002a*/ 	.short	(.L_13 - .L_12)
.L_12:
        /*002c*/ 	.word	0x00000000
        /*0030*/ 	.short	0x0005
        /*0032*/ 	.short	0x0020
        /*0034*/ 	.byte	0x00, 0xf0, 0x11, 0x00


	//----- nvinfo : EIATTR_KPARAM_INFO
	.align		4
.L_13:
        /*0038*/ 	.byte	0x04, 0x17
        /*003a*/ 	.short	(.L_15 - .L_14)
.L_14:
        /*003c*/ 	.word	0x00000000
        /*0040*/ 	.short	0x0004
        /*0042*/ 	.short	0x001c
        /*0044*/ 	.byte	0x00, 0xf0, 0x11, 0x00


	//----- nvinfo : EIATTR_KPARAM_INFO
	.align		4
.L_15:
        /*0048*/ 	.byte	0x04, 0x17
        /*004a*/ 	.short	(.L_17 - .L_16)
.L_16:
        /*004c*/ 	.word	0x00000000
        /*0050*/ 	.short	0x0003
        /*0052*/ 	.short	0x0018
        /*0054*/ 	.byte	0x00, 0xf0, 0x11, 0x00


	//----- nvinfo : EIATTR_KPARAM_INFO
	.align		4
.L_17:
        /*0058*/ 	.byte	0x04, 0x17
        /*005a*/ 	.short	(.L_19 - .L_18)
.L_18:
        /*005c*/ 	.word	0x00000000
        /*0060*/ 	.short	0x0002
        /*0062*/ 	.short	0x0010
        /*0064*/ 	.byte	0x00, 0xf5, 0x21, 0x00


	//----- nvinfo : EIATTR_KPARAM_INFO
	.align		4
.L_19:
        /*0068*/ 	.byte	0x04, 0x17
        /*006a*/ 	.short	(.L_21 - .L_20)
.L_20:
        /*006c*/ 	.word	0x00000000
        /*0070*/ 	.short	0x0001
        /*0072*/ 	.short	0x0008
        /*0074*/ 	.byte	0x00, 0xf5, 0x21, 0x00


	//----- nvinfo : EIATTR_KPARAM_INFO
	.align		4
.L_21:
        /*0078*/ 	.byte	0x04, 0x17
        /*007a*/ 	.short	(.L_23 - .L_22)
.L_22:
        /*007c*/ 	.word	0x00000000
        /*0080*/ 	.short	0x0000
        /*0082*/ 	.short	0x0000
        /*0084*/ 	.byte	0x00, 0xf5, 0x21, 0x00


	//----- nvinfo : EIATTR_SPARSE_MMA_MASK
	.align		4
.L_23:
        /*0088*/ 	.byte	0x03, 0x50
        /*008a*/ 	.short	0x0000


	//----- nvinfo : EIATTR_WMMA_USED
	.align		4
        /*008c*/ 	.byte	0x01, 0x2b
	.zero		2


	//----- nvinfo : EIATTR_MAXREG_COUNT
	.align		4
        /*0090*/ 	.byte	0x03, 0x1b
        /*0092*/ 	.short	0x00ff


	//----- nvinfo : EIATTR_MERCURY_ISA_VERSION
	.align		4
        /*0094*/ 	.byte	0x03, 0x5f
        /*0096*/ 	.short	0x0101


	//----- nvinfo : EIATTR_VRC_CTA_INIT_COUNT
	.align		4
        /*0098*/ 	.byte	0x02, 0x4a
	.zero		1
	.zero		1


	//----- nvinfo : EIATTR_EXIT_INSTR_OFFSETS
	.align		4
        /*009c*/ 	.byte	0x04, 0x1c
        /*009e*/ 	.short	(.L_25 - .L_24)


	//   ....[0]....
.L_24:
        /*00a0*/ 	.word	0x00000bc0


	//   ....[1]....
        /*00a4*/ 	.word	0x00000e30


	//----- nvinfo : EIATTR_CBANK_PARAM_SIZE
	.align		4
.L_25:
        /*00a8*/ 	.byte	0x03, 0x19
        /*00aa*/ 	.short	0x002c


	//----- nvinfo : EIATTR_PARAM_CBANK
	.align		4
        /*00ac*/ 	.byte	0x04, 0x0a
        /*00ae*/ 	.short	(.L_27 - .L_26)
	.align		4
.L_26:
        /*00b0*/ 	.word	index@(.nv.constant0._Z18matmul_tensor_corePK6__halfS1_Pfiiiff)
        /*00b4*/ 	.short	0x0380
        /*00b6*/ 	.short	0x002c


	//----- nvinfo : EIATTR_SW_WAR
	.align		4
.L_27:
        /*00b8*/ 	.byte	0x04, 0x36
        /*00ba*/ 	.short	(.L_29 - .L_28)
.L_28:
        /*00bc*/ 	.word	0x00000008
.L_29:


//--------------------- .nv.callgraph             --------------------------
	.section	.nv.callgraph,"",@"SHT_CUDA_CALLGRAPH"
	.align	4
	.sectionentsize	8
	.align		4
        /*0000*/ 	.word	0x00000000
	.align		4
        /*0004*/ 	.word	0xffffffff
	.align		4
        /*0008*/ 	.word	0x00000000
	.align		4
        /*000c*/ 	.word	0xfffffffe
	.align		4
        /*0010*/ 	.word	0x00000000
	.align		4
        /*0014*/ 	.word	0xfffffffd
	.align		4
        /*0018*/ 	.word	0x00000000
	.align		4
        /*001c*/ 	.word	0xfffffffc


//--------------------- .text._Z18matmul_tensor_corePK6__halfS1_Pfiiiff --------------------------
	.section	.text._Z18matmul_tensor_corePK6__halfS1_Pfiiiff,"ax",@progbits
	.align	128
        .global         _Z18matmul_tensor_corePK6__halfS1_Pfiiiff
        .type           _Z18matmul_tensor_corePK6__halfS1_Pfiiiff,@function
        .size           _Z18matmul_tensor_corePK6__halfS1_Pfiiiff,(.L_x_5 - _Z18matmul_tensor_corePK6__halfS1_Pfiiiff)
        .other          _Z18matmul_tensor_corePK6__halfS1_Pfiiiff,@"STO_CUDA_ENTRY STV_DEFAULT"
_Z18matmul_tensor_corePK6__halfS1_Pfiiiff:
.text._Z18matmul_tensor_corePK6__halfS1_Pfiiiff:
[----:B------:R-:W-:Y:S08]  /*0000*/  LDC R1, c[0x0][0x37c] ;  /* 0x0000df00ff017b82 */ /* 0x000ff00000000800 */
[----:B------:R-:W0:Y:S01]  /*0010*/  LDC R0, c[0x0][0x3a0] ;  /* 0x0000e800ff007b82 */ /* 0x000e220000000800 */
[----:B------:R-:W1:Y:S01]  /*0020*/  S2R R22, SR_CTAID.X ;  /* 0x0000000000167919 */ /* 0x000e620000002500 */
[----:B------:R-:W1:Y:S01]  /*0030*/  LDCU UR4, c[0x0][0x360] ;  /* 0x00006c00ff0477ac */ /* 0x000e620008000800 */
[----:B------:R-:W-:-:S02]  /*0040*/  CS2R R8, SRZ ;  /* 0x0000000000087805 */ /* 0x000fc4000001ff00 */
[----:B------:R-:W-:Y:S01]  /*0050*/  CS2R R10, SRZ ;  /* 0x00000000000a7805 */ /* 0x000fe2000001ff00 */
[----:B------:R-:W1:Y:S01]  /*0060*/  S2R R3, SR_TID.X ;  /* 0x0000000000037919 */ /* 0x000e620000002100 */
[----:B------:R-:W2:Y:S01]  /*0070*/  LDCU UR5, c[0x0][0x364] ;  /* 0x00006c80ff0577ac */ /* 0x000ea20008000800 */
[----:B------:R-:W-:Y:S02]  /*0080*/  CS2R R12, SRZ ;  /* 0x00000000000c7805 */ /* 0x000fe4000001ff00 */
[----:B------:R-:W-:Y:S01]  /*0090*/  CS2R R14, SRZ ;  /* 0x00000000000e7805 */ /* 0x000fe2000001ff00 */
[----:B------:R-:W2:Y:S01]  /*00a0*/  S2R R20, SR_CTAID.Y ;  /* 0x0000000000147919 */ /* 0x000ea20000002600 */
[----:B------:R-:W3:Y:S01]  /*00b0*/  LDCU.64 UR6, c[0x0][0x358] ;  /* 0x00006b00ff0677ac */ /* 0x000ee20008000a00 */
[----:B------:R-:W2:Y:S01]  /*00c0*/  S2R R5, SR_TID.Y ;  /* 0x0000000000057919 */ /* 0x000ea20000002200 */
[----:B0-----:R-:W-:Y:S01]  /*00d0*/  ISETP.GE.AND P0, PT, R0, 0x1, PT ;  /* 0x000000010000780c */ /* 0x001fe20003f06270 */
[----:B-1----:R-:W-:-:S05]  /*00e0*/  IMAD R22, R22, UR4, R3 ;  /* 0x0000000416167c24 */ /* 0x002fca000f8e0203 */
[----:B------:R-:W-:Y:S01]  /*00f0*/  SHF.R.U32.HI R22, RZ, 0x5, R22 ;  /* 0x00000005ff167819 */ /* 0x000fe20000011616 */
[----:B--2---:R-:W-:-:S06]  /*0100*/  IMAD R20, R20, UR5, R5 ;  /* 0x0000000514147c24 */ /* 0x004fcc000f8e0205 */
[----:B---3--:R-:W-:Y:S05]  /*0110*/  @!P0 BRA `(.L_x_0) ;  /* 0x0000000800948947 */ /* 0x008fea0003800000 */
[----:B------:R-:W0:Y:S01]  /*0120*/  LDCU UR5, c[0x0][0x398] ;  /* 0x00007300ff0577ac */ /* 0x000e220008000800 */
[C---:B------:R-:W-:Y:S01]  /*0130*/  ISETP.GE.U32.AND P0, PT, R0.reuse, 0x31, PT ;  /* 0x000000310000780c */ /* 0x040fe20003f06070 */
[----:B------:R-:W-:Y:S01]  /*0140*/  VIADD R3, R0, 0xffffffff ;  /* 0xffffffff00037836 */ /* 0x000fe20000000000 */
[----:B------:R-:W-:Y:S01]  /*0150*/  CS2R R14, SRZ ;  /* 0x00000000000e7805 */ /* 0x000fe2000001ff00 */
[----:B------:R-:W-:Y:S01]  /*0160*/  UMOV UR4, URZ ;  /* 0x000000ff00047c82 */ /* 0x000fe20008000000 */
[----:B------:R-:W-:Y:S01]  /*0170*/  IMAD.SHL.U32 R31, R20, 0x10, RZ ;  /* 0x00000010141f7824 */ /* 0x000fe200078e00ff */
[----:B------:R-:W-:Y:S02]  /*0180*/  CS2R R12, SRZ ;  /* 0x00000000000c7805 */ /* 0x000fe4000001ff00 */
[----:B------:R-:W-:Y:S02]  /*0190*/  CS2R R10, SRZ ;  /* 0x00000000000a7805 */ /* 0x000fe4000001ff00 */
[----:B------:R-:W-:-:S02]  /*01a0*/  CS2R R8, SRZ ;  /* 0x0000000000087805 */ /* 0x000fc4000001ff00 */
[----:B------:R-:W-:Y:S01]  /*01b0*/  LEA.HI R16, R3, 0x1, RZ, 0x1c ;  /* 0x0000000103107811 */ /* 0x000fe200078fe0ff */
[----:B0-----:R-:W-:-:S05]  /*01c0*/  IMAD R2, R22, UR5, RZ ;  /* 0x0000000516027c24 */ /* 0x001fca000f8e02ff */
[----:B------:R-:W-:Y:S01]  /*01d0*/  SHF.L.U32 R17, R2, 0x4, RZ ;  /* 0x0000000402117819 */ /* 0x000fe200000006ff */
[----:B------:R-:W-:Y:S06]  /*01e0*/  @!P0 BRA `(.L_x_1) ;  /* 0x0000000400a48947 */ /* 0x000fec0003800000 */
[----:B------:R-:W0:Y:S01]  /*01f0*/  S2R R3, SR_LANEID ;  /* 0x0000000000037919 */ /* 0x000e220000000000 */
[----:B------:R-:W1:Y:S01]  /*0200*/  LDC.64 R32, c[0x0][0x380] ;  /* 0x0000e000ff207b82 */ /* 0x000e620000000a00 */
[----:B------:R-:W-:Y:S01]  /*0210*/  IMAD.MOV.U32 R7, RZ, RZ, RZ ;  /* 0x000000ffff077224 */ /* 0x000fe200078e00ff */
[----:B------:R-:W-:Y:S01]  /*0220*/  LOP3.LUT R16, R16, 0x1ffffffc, RZ, 0xc0, !PT ;  /* 0x1ffffffc10107812 */ /* 0x000fe200078ec0ff */
[----:B------:R-:W-:Y:S01]  /*0230*/  IMAD.MOV.U32 R15, RZ, RZ, RZ ;  /* 0x000000ffff0f7224 */ /* 0x000fe200078e00ff */
[C---:B------:R-:W-:Y:S01]  /*0240*/  LEA R21, R0.reuse, R31, 0x4 ;  /* 0x0000001f00157211 */ /* 0x040fe200078e20ff */
[C-C-:B------:R-:W-:Y:S01]  /*0250*/  IMAD R27, R0.reuse, 0x20, R31.reuse ;  /* 0x00000020001b7824 */ /* 0x140fe200078e021f */
[----:B------:R-:W-:Y:S01]  /*0260*/  UMOV UR4, URZ ;  /* 0x000000ff00047c82 */ /* 0x000fe20008000000 */
[----:B------:R-:W-:Y:S02]  /*0270*/  IMAD R23, R0, 0x30, R31 ;  /* 0x0000003000177824 */ /* 0x000fe400078e021f */
[----:B-1----:R-:W-:-:S03]  /*0280*/  IMAD.WIDE R4, R17, 0x2, R32 ;  /* 0x0000000211047825 */ /* 0x002fc600078e0220 */
[----:B------:R-:W-:Y:S02]  /*0290*/  IADD3 R2, P0, PT, R4, 0x40, RZ ;  /* 0x0000004004027810 */ /* 0x000fe40007f1e0ff */
[----:B0-----:R-:W-:Y:S02]  /*02a0*/  LOP3.LUT R6, R3, 0x3, RZ, 0xc0, !PT ;  /* 0x0000000303067812 */ /* 0x001fe400078ec0ff */
[----:B------:R-:W-:Y:S01]  /*02b0*/  SHF.R.U32.HI R3, RZ, 0x2, R3 ;  /* 0x00000002ff037819 */ /* 0x000fe20000011603 */
[----:B------:R-:W-:-:S04]  /*02c0*/  IMAD.X R4, RZ, RZ, R5, P0 ;  /* 0x000000ffff047224 */ /* 0x000fc800000e0605 */
[----:B------:R-:W-:-:S05]  /*02d0*/  IMAD.WIDE.U32 R6, R3, 0x8, R6 ;  /* 0x0000000803067825 */ /* 0x000fca00078e0006 */
[C---:B------:R-:W-:Y:S02]  /*02e0*/  SHF.L.U64.HI R3, R6.reuse, 0x2, R7 ;  /* 0x0000000206037819 */ /* 0x040fe40000010207 */
[----:B------:R-:W-:Y:S01]  /*02f0*/  SHF.L.U32 R5, R6, 0x2, RZ ;  /* 0x0000000206057819 */ /* 0x000fe200000006ff */
[----:B------:R-:W-:Y:S01]  /*0300*/  IMAD.MOV.U32 R6, RZ, RZ, R17 ;  /* 0x000000ffff067224 */ /* 0x000fe200078e0011 */
[----:B------:R-:W-:-:S07]  /*0310*/  IADD3 R7, PT, PT, -R16, RZ, RZ ;  /* 0x000000ff10077210 */ /* 0x000fce0007ffe1ff */
.L_x_2:
[----:B------:R-:W0:Y:S01]  /*0320*/  LDC.64 R34, c[0x0][0x388] ;  /* 0x0000e200ff227b82 */ /* 0x000e220000000a00 */
[----:B------:R-:W-:-:S04]  /*0330*/  IMAD.WIDE R16, R6, 0x2, R32 ;  /* 0x0000000206107825 */ /* 0x000fc800078e0220 */
[----:B0-----:R-:W-:-:S03]  /*0340*/  IMAD.WIDE.U32 R18, R31, 0x2, R34 ;  /* 0x000000021f127825 */ /* 0x001fc600078e0022 */
[----:B------:R-:W-:-:S05]  /*0350*/  IADD3 R36, P0, PT, R18, R5, RZ ;  /* 0x0000000512247210 */ /* 0x000fca0007f1e0ff */
[----:B------:R-:W-:Y:S01]  /*0360*/  IMAD.X R37, R19, 0x1, R3, P0 ;  /* 0x0000000113257824 */ /* 0x000fe200000e0603 */
[----:B------:R-:W-:-:S04]  /*0370*/  IADD3 R24, P0, PT, R16, R5, RZ ;  /* 0x0000000510187210 */ /* 0x000fc80007f1e0ff */
[----:B------:R-:W2:Y:S04]  /*0380*/  LDG.E R30, desc[UR6][R36.64] ;  /* 0x00000006241e7981 */ /* 0x000ea8000c1e1900 */
[----:B------:R-:W3:Y:S01]  /*0390*/  LDG.E R26, desc[UR6][R36.64+0x100] ;  /* 0x00010006241a7981 */ /* 0x000ee2000c1e1900 */
[----:B------:R-:W-:-:S05]  /*03a0*/  IADD3.X R25, PT, PT, R17, R3, RZ, P0, !PT ;  /* 0x0000000311197210 */ /* 0x000fca00007fe4ff */
[----:B------:R-:W4:Y:S04]  /*03b0*/  LDG.E R16, desc[UR6][R24.64] ;  /* 0x0000000618107981 */ /* 0x000f28000c1e1900 */
[----:B------:R-:W4:Y:S04]  /*03c0*/  LDG.E R17, desc[UR6][R24.64+0x100] ;  /* 0x0001000618117981 */ /* 0x000f28000c1e1900 */
[----:B------:R-:W4:Y:S04]  /*03d0*/  LDG.E R18, desc[UR6][R24.64+0x10] ;  /* 0x0000100618127981 */ /* 0x000f28000c1e1900 */
[----:B------:R-:W4:Y:S04]  /*03e0*/  LDG.E R19, desc[UR6][R24.64+0x110] ;  /* 0x0001100618137981 */ /* 0x000f28000c1e1900 */
[----:B------:R-:W5:Y:S04]  /*03f0*/  LDG.E R24, desc[UR6][R36.64+0x10] ;  /* 0x0000100624187981 */ /* 0x000f68000c1e1900 */
[----:B------:R-:W5:Y:S04]  /*0400*/  LDG.E R25, desc[UR6][R36.64+0x110] ;  /* 0x0001100624197981 */ /* 0x000f68000c1e1900 */
[----:B--2---:R-:W-:Y:S04]  /*0410*/  MOVM.16.MT88 R28, R30 ;  /* 0x000000001e1c723a */ /* 0x004fe80000000000 */
[----:B---3--:R-:W4:Y:S02]  /*0420*/  MOVM.16.MT88 R29, R26 ;  /* 0x000000001a1d723a */ /* 0x008f240000000000 */
[----:B----4-:R-:W-:Y:S01]  /*0430*/  HMMA.16816.F32 R8, R16, R28, R8 ;  /* 0x0000001c1008723c */ /* 0x010fe20000001808 */
[----:B------:R-:W-:Y:S01]  /*0440*/  IMAD.WIDE.U32 R28, R21, 0x2, R34 ;  /* 0x00000002151c7825 */ /* 0x000fe200078e0022 */
[----:B-----5:R-:W-:Y:S02]  /*0450*/  MOVM.16.MT88 R24, R24 ;  /* 0x000000001818723a */ /* 0x020fe40000000000 */
[----:B------:R-:W-:-:S02]  /*0460*/  IADD3 R28, P0, PT, R28, R5, RZ ;  /* 0x000000051c1c7210 */ /* 0x000fc40007f1e0ff */
[----:B------:R-:W0:Y:S03]  /*0470*/  MOVM.16.MT88 R25, R25 ;  /* 0x000000001919723a */ /* 0x000e260000000000 */
[----:B------:R-:W-:-:S05]  /*0480*/  IMAD.X R29, R29, 0x1, R3, P0 ;  /* 0x000000011d1d7824 */ /* 0x000fca00000e0603 */
[----:B------:R-:W2:Y:S01]  /*0490*/  LDG.E R26, desc[UR6][R28.64] ;  /* 0x000000061c1a7981 */ /* 0x000ea2000c1e1900 */
[----:B0-----:R-:W-:Y:S03]  /*04a0*/  HMMA.16816.F32 R12, R16, R24, R12 ;  /* 0x00000018100c723c */ /* 0x001fe6000000180c */
[----:B------:R-:W3:Y:S01]  /*04b0*/  LDG.E R25, desc[UR6][R28.64+0x100] ;  /* 0x000100061c197981 */ /* 0x000ee2000c1e1900 */
[----:B------:R-:W-:-:S03]  /*04c0*/  IADD3 R36, P0, PT, R2, R5, RZ ;  /* 0x0000000502247210 */ /* 0x000fc60007f1e0ff */
[----:B------:R-:W4:Y:S01]  /*04d0*/  LDG.E R30, desc[UR6][R28.64+0x10] ;  /* 0x000010061c1e7981 */ /* 0x000f22000c1e1900 */
[----:B------:R-:W-:-:S05]  /*04e0*/  IADD3.X R37, PT, PT, R4, R3, RZ, P0, !PT ;  /* 0x0000000304257210 */ /* 0x000fca00007fe4ff */
[----:B------:R-:W5:Y:S04]  /*04f0*/  LDG.E R16, desc[UR6][R36.64+-0x20] ;  /* 0xffffe00624107981 */ /* 0x000f68000c1e1900 */
[----:B------:R-:W5:Y:S04]  /*0500*/  LDG.E R17, desc[UR6][R36.64+0xe0] ;  /* 0x0000e00624117981 */ /* 0x000f68000c1e1900 */
[----:B------:R-:W5:Y:S04]  /*0510*/  LDG.E R18, desc[UR6][R36.64+-0x10] ;  /* 0xfffff00624127981 */ /* 0x000f68000c1e1900 */
[----:B------:R-:W5:Y:S04]  /*0520*/  LDG.E R19, desc[UR6][R36.64+0xf0] ;  /* 0x0000f00624137981 */ /* 0x000f68000c1e1900 */
[----:B------:R-:W4:Y:S04]  /*0530*/  LDG.E R29, desc[UR6][R28.64+0x110] ;  /* 0x000110061c1d7981 */ /* 0x000f28000c1e1900 */
[----:B--2---:R-:W-:Y:S04]  /*0540*/  MOVM.16.MT88 R24, R26 ;  /* 0x000000001a18723a */ /* 0x004fe80000000000 */
[----:B---3--:R-:W5:Y:S02]  /*0550*/  MOVM.16.MT88 R25, R25 ;  /* 0x000000001919723a */ /* 0x008f640000000000 */
[C---:B-----5:R-:W-:Y:S02]  /*0560*/  HMMA.16816.F32 R8, R16.reuse, R24, R8 ;  /* 0x000000181008723c */ /* 0x060fe40000001808 */
[----:B----4-:R-:W-:Y:S04]  /*0570*/  MOVM.16.MT88 R24, R30 ;  /* 0x000000001e18723a */ /* 0x010fe80000000000 */
[----:B------:R-:W0:Y:S02]  /*0580*/  MOVM.16.MT88 R25, R29 ;  /* 0x000000001d19723a */ /* 0x000e240000000000 */
[----:B0-----:R-:W-:Y:S01]  /*0590*/  HMMA.16816.F32 R12, R16, R24, R12 ;  /* 0x00000018100c723c */ /* 0x001fe2000000180c */
[----:B------:R-:W-:Y:S01]  /*05a0*/  IMAD.WIDE.U32 R16, R27, 0x2, R34 ;  /* 0x000000021b107825 */ /* 0x000fe200078e0022 */
[----:B------:R-:W2:Y:S02]  /*05b0*/  LDG.E R18, desc[UR6][R36.64+0x10] ;  /* 0x0000100624127981 */ /* 0x000ea4000c1e1900 */
[----:B------:R-:W-:-:S02]  /*05c0*/  IADD3 R16, P0, PT, R16, R5, RZ ;  /* 0x0000000510107210 */ /* 0x000fc40007f1e0ff */
[----:B------:R-:W2:Y:S03]  /*05d0*/  LDG.E R19, desc[UR6][R36.64+0x110] ;  /* 0x0001100624137981 */ /* 0x000ea6000c1e1900 */
[----:B------:R-:W-:-:S05]  /*05e0*/  IMAD.X R17, R17, 0x1, R3, P0 ;  /* 0x0000000111117824 */ /* 0x000fca00000e0603 */
[----:B------:R-:W3:Y:S04]  /*05f0*/  LDG.E R24, desc[UR6][R16.64] ;  /* 0x0000000610187981 */ /* 0x000ee8000c1e1900 */
[----:B------:R-:W4:Y:S04]  /*0600*/  LDG.E R29, desc[UR6][R16.64+0x100] ;  /* 0x00010006101d7981 */ /* 0x000f28000c1e1900 */
[----:B------:R-:W5:Y:S04]  /*0610*/  LDG.E R28, desc[UR6][R16.64+0x10] ;  /* 0x00001006101c7981 */ /* 0x000f68000c1e1900 */
[----:B------:R-:W5:Y:S04]  /*0620*/  LDG.E R26, desc[UR6][R16.64+0x110] ;  /* 0x00011006101a7981 */ /* 0x000f68000c1e1900 */
[----:B------:R-:W2:Y:S04]  /*0630*/  LDG.E R16, desc[UR6][R36.64] ;  /* 0x0000000624107981 */ /* 0x000ea8000c1e1900 */
[----:B------:R-:W2:Y:S01]  /*0640*/  LDG.E R17, desc[UR6][R36.64+0x100] ;  /* 0x0001000624117981 */ /* 0x000ea2000c1e1900 */
[----:B------:R-:W-:-:S03]  /*0650*/  IMAD.WIDE.U32 R34, R23, 0x2, R34 ;  /* 0x0000000217227825 */ /* 0x000fc600078e0022 */
[----:B------:R-:W-:-:S04]  /*0660*/  IADD3 R34, P0, PT, R34, R5, RZ ;  /* 0x0000000522227210 */ /* 0x000fc80007f1e0ff */
[----:B------:R-:W-:-:S05]  /*0670*/  IADD3.X R35, PT, PT, R35, R3, RZ, P0, !PT ;  /* 0x0000000323237210 */ /* 0x000fca00007fe4ff */
[----:B------:R-:W5:Y:S04]  /*0680*/  LDG.E R30, desc[UR6][R34.64] ;  /* 0x00000006221e7981 */ /* 0x000f68000c1e1900 */
[----:B---3--:R-:W-:Y:S04]  /*0690*/  MOVM.16.MT88 R24, R24 ;  /* 0x000000001818723a */ /* 0x008fe80000000000 */
[----:B----4-:R0:W2:Y:S04]  /*06a0*/  MOVM.16.MT88 R25, R29 ;  /* 0x000000001d19723a */ /* 0x0100a80000000000 */
[----:B0-----:R-:W3:Y:S01]  /*06b0*/  LDG.E R29, desc[UR6][R34.64+0x100] ;  /* 0x00010006221d7981 */ /* 0x001ee2000c1e1900 */
[C---:B--2---:R-:W-:Y:S03]  /*06c0*/  HMMA.16816.F32 R8, R16.reuse, R24, R8 ;  /* 0x000000181008723c */ /* 0x044fe60000001808 */
[----:B-----5:R-:W-:Y:S04]  /*06d0*/  MOVM.16.MT88 R24, R28 ;  /* 0x000000001c18723a */ /* 0x020fe80000000000 */
[----:B------:R-:W0:Y:S02]  /*06e0*/  MOVM.16.MT88 R25, R26 ;  /* 0x000000001a19723a */ /* 0x000e240000000000 */
[----:B0-----:R-:W-:Y:S02]  /*06f0*/  HMMA.16816.F32 R12, R16, R24, R12 ;  /* 0x00000018100c723c */ /* 0x001fe4000000180c */
[----:B------:R-:W2:Y:S04]  /*0700*/  LDG.E R24, desc[UR6][R34.64+0x10] ;  /* 0x0000100622187981 */ /* 0x000ea8000c1e1900 */
[----:B------:R-:W4:Y:S04]  /*0710*/  LDG.E R25, desc[UR6][R34.64+0x110] ;  /* 0x0001100622197981 */ /* 0x000f28000c1e1900 */
[----:B------:R-:W5:Y:S04]  /*0720*/  LDG.E R16, desc[UR6][R36.64+0x20] ;  /* 0x0000200624107981 */ /* 0x000f68000c1e1900 */
[----:B------:R-:W5:Y:S04]  /*0730*/  LDG.E R17, desc[UR6][R36.64+0x120] ;  /* 0x0001200624117981 */ /* 0x000f68000c1e1900 */
[----:B------:R-:W5:Y:S04]  /*0740*/  LDG.E R18, desc[UR6][R36.64+0x30] ;  /* 0x0000300624127981 */ /* 0x000f68000c1e1900 */
[----:B------:R-:W5:Y:S04]  /*0750*/  LDG.E R19, desc[UR6][R36.64+0x130] ;  /* 0x0001300624137981 */ /* 0x000f68000c1e1900 */
[----:B------:R-:W-:Y:S01]  /*0760*/  MOVM.16.MT88 R28, R30 ;  /* 0x000000001e1c723a */ /* 0x000fe20000000000 */
[----:B------:R-:W-:-:S05]  /*0770*/  VIADD R7, R7, 0x4 ;  /* 0x0000000407077836 */ /* 0x000fca0000000000 */
[----:B------:R-:W-:Y:S02]  /*0780*/  ISETP.NE.AND P0, PT, R7, RZ, PT ;  /* 0x000000ff0700720c */ /* 0x000fe40003f05270 */
[----:B------:R-:W-:Y:S01]  /*0790*/  IADD3 R2, P1, PT, R2, 0x80, RZ ;  /* 0x0000008002027810 */ /* 0x000fe20007f3e0ff */
[----:B------:R-:W-:Y:S01]  /*07a0*/  UIADD3 UR4, UPT, UPT, UR4, 0x40, URZ ;  /* 0x0000004004047890 */ /* 0x000fe2000fffe0ff */
[----:B------:R-:W-:Y:S01]  /*07b0*/  IADD3 R6, PT, PT, R6, 0x40, RZ ;  /* 0x0000004006067810 */ /* 0x000fe20007ffe0ff */
[C---:B------:R-:W-:Y:S01]  /*07c0*/  IMAD R23, R0.reuse, 0x40, R23 ;  /* 0x0000004000177824 */ /* 0x040fe200078e0217 */
[C---:B------:R-:W-:Y:S01]  /*07d0*/  LEA R27, R0.reuse, R27, 0x6 ;  /* 0x0000001b001b7211 */ /* 0x040fe200078e30ff */
[----:B------:R-:W-:Y:S01]  /*07e0*/  IMAD.X R4, RZ, RZ, R4, P1 ;  /* 0x000000ffff047224 */ /* 0x000fe200008e0604 */
[C---:B------:R-:W-:Y:S01]  /*07f0*/  LEA R21, R0.reuse, R21, 0x6 ;  /* 0x0000001500157211 */ /* 0x040fe200078e30ff */
[----:B------:R-:W-:Y:S01]  /*0800*/  IMAD R31, R0, 0x40, R31 ;  /* 0x00000040001f7824 */ /* 0x000fe200078e021f */
[----:B---3--:R-:W5:Y:S04]  /*0810*/  MOVM.16.MT88 R29, R29 ;  /* 0x000000001d1d723a */ /* 0x008f680000000000 */
[----:B--2---:R-:W-:Y:S04]  /*0820*/  MOVM.16.MT88 R24, R24 ;  /* 0x000000001818723a */ /* 0x004fe80000000000 */
[----:B----4-:R-:W0:Y:S01]  /*0830*/  MOVM.16.MT88 R25, R25 ;  /* 0x000000001919723a */ /* 0x010e220000000000 */
[C---:B-----5:R-:W-:Y:S08]  /*0840*/  HMMA.16816.F32 R8, R16.reuse, R28, R8 ;  /* 0x0000001c1008723c */ /* 0x060ff00000001808 */
[----:B0-----:R-:W-:Y:S01]  /*0850*/  HMMA.16816.F32 R12, R16, R24, R12 ;  /* 0x00000018100c723c */ /* 0x001fe2000000180c */
[----:B------:R-:W-:-:S04]  /*0860*/  NOP ;  /* 0x0000000000007918 */ /* 0x000fc80000000000 */
[----:B------:R-:W-:-:S15]  /*0870*/  @P0 BRA `(.L_x_2) ;  /* 0xfffffff800a80947 */ /* 0x000fde000383ffff */
.L_x_1:
[----:B------:R-:W-:-:S04]  /*0880*/  IADD3 R2, PT, PT, R0, -0x1, RZ ;  /* 0xffffffff00027810 */ /* 0x000fc80007ffe0ff */
[----:B------:R-:W-:-:S04]  /*0890*/  LEA.HI R2, R2, 0x1, RZ, 0x1c ;  /* 0x0000000102027811 */ /* 0x000fc800078fe0ff */
[----:B------:R-:W-:-:S04]  /*08a0*/  LOP3.LUT R4, R2, 0x3, RZ, 0xc0, !PT ;  /* 0x0000000302047812 */ /* 0x000fc800078ec0ff */
[----:B------:R-:W-:-:S13]  /*08b0*/  ISETP.NE.AND P0, PT, R4, RZ, PT ;  /* 0x000000ff0400720c */ /* 0x000fda0003f05270 */
[----:B------:R-:W-:Y:S05]  /*08c0*/  @!P0 BRA `(.L_x_0) ;  /* 0x0000000000a88947 */ /* 0x000fea0003800000 */
[----:B------:R-:W0:Y:S01]  /*08d0*/  S2R R3, SR_LANEID ;  /* 0x0000000000037919 */ /* 0x000e220000000000 */
[----:B------:R-:W1:Y:S01]  /*08e0*/  LDCU UR5, c[0x0][0x398] ;  /* 0x00007300ff0577ac */ /* 0x000e620008000800 */
[----:B------:R-:W-:Y:S01]  /*08f0*/  SHF.L.U32 R5, R20, 0x4, RZ ;  /* 0x0000000414057819 */ /* 0x000fe200000006ff */
[----:B-1----:R-:W-:-:S04]  /*0900*/  IMAD R6, R22, UR5, RZ ;  /* 0x0000000516067c24 */ /* 0x002fc8000f8e02ff */
[----:B------:R-:W-:-:S05]  /*0910*/  IMAD.SHL.U32 R6, R6, 0x10, RZ ;  /* 0x0000001006067824 */ /* 0x000fca00078e00ff */
[----:B------:R-:W-:Y:S02]  /*0920*/  IADD3 R19, PT, PT, R6, UR4, RZ ;  /* 0x0000000406137c10 */ /* 0x000fe4000fffe0ff */
[----:B0-----:R-:W-:Y:S02]  /*0930*/  LOP3.LUT R2, R3, 0x3, RZ, 0xc0, !PT ;  /* 0x0000000303027812 */ /* 0x001fe400078ec0ff */
[----:B------:R-:W-:Y:S01]  /*0940*/  SHF.R.U32.HI R17, RZ, 0x2, R3 ;  /* 0x00000002ff117819 */ /* 0x000fe20000011603 */
[----:B------:R-:W-:-:S04]  /*0950*/  IMAD.MOV.U32 R3, RZ, RZ, RZ ;  /* 0x000000ffff037224 */ /* 0x000fc800078e00ff */
[----:B------:R-:W-:-:S04]  /*0960*/  IMAD.WIDE.U32 R16, R17, 0x8, R2 ;  /* 0x0000000811107825 */ /* 0x000fc800078e0002 */
[----:B------:R-:W-:Y:S01]  /*0970*/  IMAD.MOV R3, RZ, RZ, -R4 ;  /* 0x000000ffff037224 */ /* 0x000fe200078e0a04 */
[----:B------:R-:W-:Y:S01]  /*0980*/  SHF.L.U64.HI R2, R16, 0x2, R17 ;  /* 0x0000000210027819 */ /* 0x000fe20000010211 */
[----:B------:R-:W-:Y:S01]  /*0990*/  IMAD R17, R0, UR4, R5 ;  /* 0x0000000400117c24 */ /* 0x000fe2000f8e0205 */
[----:B------:R-:W-:-:S07]  /*09a0*/  SHF.L.U32 R16, R16, 0x2, RZ ;  /* 0x0000000210107819 */ /* 0x000fce00000006ff */
.L_x_3:
[----:B------:R-:W0:Y:S08]  /*09b0*/  LDC.64 R6, c[0x0][0x388] ;  /* 0x0000e200ff067b82 */ /* 0x000e300000000a00 */
[----:B------:R-:W1:Y:S01]  /*09c0*/  LDC.64 R4, c[0x0][0x380] ;  /* 0x0000e000ff047b82 */ /* 0x000e620000000a00 */
[----:B0-----:R-:W-:-:S03]  /*09d0*/  IMAD.WIDE.U32 R6, R17, 0x2, R6 ;  /* 0x0000000211067825 */ /* 0x001fc600078e0006 */
[----:B------:R-:W-:-:S05]  /*09e0*/  IADD3 R28, P0, PT, R6, R16, RZ ;  /* 0x00000010061c7210 */ /* 0x000fca0007f1e0ff */
[----:B------:R-:W-:-:S05]  /*09f0*/  IMAD.X R29, R7, 0x1, R2, P0 ;  /* 0x00000001071d7824 */ /* 0x000fca00000e0602 */
[----:B------:R-:W2:Y:S04]  /*0a00*/  LDG.E R26, desc[UR6][R28.64] ;  /* 0x000000061c1a7981 */ /* 0x000ea8000c1e1900 */
[----:B------:R-:W3:Y:S04]  /*0a10*/  LDG.E R27, desc[UR6][R28.64+0x100] ;  /* 0x000100061c1b7981 */ /* 0x000ee8000c1e1900 */
[----:B------:R-:W4:Y:S04]  /*0a20*/  LDG.E R18, desc[UR6][R28.64+0x10] ;  /* 0x000010061c127981 */ /* 0x000f28000c1e1900 */
[----:B------:R-:W5:Y:S01]  /*0a30*/  LDG.E R21, desc[UR6][R28.64+0x110] ;  /* 0x000110061c157981 */ /* 0x000f62000c1e1900 */
[----:B-1----:R-:W-:-:S03]  /*0a40*/  IMAD.WIDE R4, R19, 0x2, R4 ;  /* 0x0000000213047825 */ /* 0x002fc600078e0204 */
[----:B------:R-:W-:-:S04]  /*0a50*/  IADD3 R24, P0, PT, R4, R16, RZ ;  /* 0x0000001004187210 */ /* 0x000fc80007f1e0ff */
[----:B------:R-:W-:-:S05]  /*0a60*/  IADD3.X R25, PT, PT, R5, R2, RZ, P0, !PT ;  /* 0x0000000205197210 */ /* 0x000fca00007fe4ff */
[----:B------:R-:W5:Y:S04]  /*0a70*/  LDG.E R4, desc[UR6][R24.64] ;  /* 0x0000000618047981 */ /* 0x000f68000c1e1900 */
[----:B------:R-:W5:Y:S04]  /*0a80*/  LDG.E R5, desc[UR6][R24.64+0x100] ;  /* 0x0001000618057981 */ /* 0x000f68000c1e1900 */
[----:B------:R-:W5:Y:S04]  /*0a90*/  LDG.E R6, desc[UR6][R24.64+0x10] ;  /* 0x0000100618067981 */ /* 0x000f68000c1e1900 */
[----:B------:R-:W5:Y:S01]  /*0aa0*/  LDG.E R7, desc[UR6][R24.64+0x110] ;  /* 0x0001100618077981 */ /* 0x000f62000c1e1900 */
[----:B------:R-:W-:Y:S01]  /*0ab0*/  VIADD R3, R3, 0x1 ;  /* 0x0000000103037836 */ /* 0x000fe20000000000 */
[----:B------:R-:W-:Y:S01]  /*0ac0*/  IADD3 R19, PT, PT, R19, 0x10, RZ ;  /* 0x0000001013137810 */ /* 0x000fe20007ffe0ff */
[----:B------:R-:W-:-:S03]  /*0ad0*/  IMAD R17, R0, 0x10, R17 ;  /* 0x0000001000117824 */ /* 0x000fc600078e0211 */
[----:B------:R-:W-:Y:S01]  /*0ae0*/  ISETP.NE.AND P0, PT, R3, RZ, PT ;  /* 0x000000ff0300720c */ /* 0x000fe20003f05270 */
[----:B--2---:R-:W-:Y:S04]  /*0af0*/  MOVM.16.MT88 R26, R26 ;  /* 0x000000001a1a723a */ /* 0x004fe80000000000 */
[----:B---3--:R-:W0:Y:S04]  /*0b00*/  MOVM.16.MT88 R27, R27 ;  /* 0x000000001b1b723a */ /* 0x008e280000000000 */
[----:B----4-:R-:W-:Y:S04]  /*0b10*/  MOVM.16.MT88 R30, R18 ;  /* 0x00000000121e723a */ /* 0x010fe80000000000 */
[----:B-----5:R-:W1:Y:S01]  /*0b20*/  MOVM.16.MT88 R31, R21 ;  /* 0x00000000151f723a */ /* 0x020e620000000000 */
[C---:B0-----:R-:W-:Y:S08]  /*0b30*/  HMMA.16816.F32 R8, R4.reuse, R26, R8 ;  /* 0x0000001a0408723c */ /* 0x041ff00000001808 */
[----:B-1----:R-:W-:Y:S01]  /*0b40*/  HMMA.16816.F32 R12, R4, R30, R12 ;  /* 0x0000001e040c723c */ /* 0x002fe2000000180c */
[----:B------:R-:W-:-:S04]  /*0b50*/  NOP ;  /* 0x0000000000007918 */ /* 0x000fc80000000000 */
[----:B------:R-:W-:-:S15]  /*0b60*/  @P0 BRA `(.L_x_3) ;  /* 0xfffffffc00900947 */ /* 0x000fde000383ffff */
.L_x_0:
[----:B------:R-:W0:Y:S01]  /*0b70*/  LDC.64 R6, c[0x0][0x398] ;  /* 0x0000e600ff067b82 */ /* 0x000e220000000a00 */
[----:B------:R-:W-:Y:S01]  /*0b80*/  SHF.L.U32 R20, R20, 0x4, RZ ;  /* 0x0000000414147819 */ /* 0x000fe200000006ff */
[----:B------:R-:W-:-:S03]  /*0b90*/  IMAD.SHL.U32 R5, R22, 0x10, RZ ;  /* 0x0000001016057824 */ /* 0x000fc600078e00ff */
[----:B0-----:R-:W-:-:S04]  /*0ba0*/  ISETP.GE.AND P0, PT, R20, R7, PT ;  /* 0x000000071400720c */ /* 0x001fc80003f06270 */
[----:B------:R-:W-:-:S13]  /*0bb0*/  ISETP.GE.OR P0, PT, R5, R6, P0 ;  /* 0x000000060500720c */ /* 0x000fda0000706670 */
[----:B------:R-:W-:Y:S05]  /*0bc0*/  @P0 EXIT ;  /* 0x000000000000094d */ /* 0x000fea0003800000 */
[----:B------:R-:W0:Y:S01]  /*0bd0*/  S2R R0, SR_LANEID ;  /* 0x0000000000007919 */ /* 0x000e220000000000 */
[----:B------:R-:W1:Y:S01]  /*0be0*/  LDC.64 R2, c[0x0][0x390] ;  /* 0x0000e400ff027b82 */ /* 0x000e620000000a00 */
[----:B------:R-:W-:Y:S01]  /*0bf0*/  IMAD R5, R5, R6, R20 ;  /* 0x0000000605057224 */ /* 0x000fe200078e0214 */
[----:B------:R-:W-:Y:S01]  /*0c00*/  SHF.R.U32.HI R7, RZ, 0x1, R6 ;  /* 0x00000001ff077819 */ /* 0x000fe20000011606 */
[----:B------:R-:W2:Y:S01]  /*0c10*/  LDCU UR4, c[0x0][0x3a8] ;  /* 0x00007500ff0477ac */ /* 0x000ea20008000800 */
[----:B------:R-:W3:Y:S01]  /*0c20*/  LDCU UR5, c[0x0][0x3a4] ;  /* 0x00007480ff0577ac */ /* 0x000ee20008000800 */
[----:B-1----:R-:W-:Y:S01]  /*0c30*/  IMAD.WIDE.U32 R2, R5, 0x4, R2 ;  /* 0x0000000405027825 */ /* 0x002fe200078e0002 */
[----:B------:R-:W-:Y:S02]  /*0c40*/  MOV R5, RZ ;  /* 0x000000ff00057202 */ /* 0x000fe40000000f00 */
[----:B0-----:R-:W-:Y:S02]  /*0c50*/  LOP3.LUT R4, R0, 0x3, RZ, 0xc0, !PT ;  /* 0x0000000300047812 */ /* 0x001fe400078ec0ff */
[----:B------:R-:W-:-:S05]  /*0c60*/  SHF.R.U32.HI R0, RZ, 0x2, R0 ;  /* 0x00000002ff007819 */ /* 0x000fca0000011600 */
[----:B------:R-:W-:-:S03]  /*0c70*/  IMAD.WIDE.U32 R4, R0, R7, R4 ;  /* 0x0000000700047225 */ /* 0x000fc600078e0004 */
[----:B------:R-:W-:-:S04]  /*0c80*/  LEA R2, P0, R4, R2, 0x3 ;  /* 0x0000000204027211 */ /* 0x000fc800078018ff */
[----:B------:R-:W-:-:S03]  /*0c90*/  LEA.HI.X R3, R4, R3, R5, 0x3, P0 ;  /* 0x0000000304037211 */ /* 0x000fc600000f1c05 */
[----:B------:R-:W-:Y:S02]  /*0ca0*/  IMAD.WIDE.U32 R4, R7, 0x40, R2 ;  /* 0x0000004007047825 */ /* 0x000fe400078e0002 */
[----:B------:R-:W2:Y:S04]  /*0cb0*/  LDG.E.64 R16, desc[UR6][R2.64] ;  /* 0x0000000602107981 */ /* 0x000ea8000c1e1b00 */
[----:B------:R-:W4:Y:S04]  /*0cc0*/  LDG.E.64 R18, desc[UR6][R4.64] ;  /* 0x0000000604127981 */ /* 0x000f28000c1e1b00 */
[----:B------:R-:W5:Y:S04]  /*0cd0*/  LDG.E.64 R20, desc[UR6][R2.64+0x20] ;  /* 0x0000200602147981 */ /* 0x000f68000c1e1b00 */
[----:B------:R-:W5:Y:S01]  /*0ce0*/  LDG.E.64 R6, desc[UR6][R4.64+0x20] ;  /* 0x0000200604067981 */ /* 0x000f62000c1e1b00 */
[----:B--2---:R-:W-:Y:S01]  /*0cf0*/  FMUL R0, R17, UR4 ;  /* 0x0000000411007c20 */ /* 0x004fe20008400000 */
[----:B------:R-:W-:Y:S01]  /*0d00*/  FMUL R23, R16, UR4 ;  /* 0x0000000410177c20 */ /* 0x000fe20008400000 */
[----:B----4-:R-:W-:Y:S01]  /*0d10*/  FMUL R17, R18, UR4 ;  /* 0x0000000412117c20 */ /* 0x010fe20008400000 */
[----:B------:R-:W-:Y:S01]  /*0d20*/  FMUL R16, R19, UR4 ;  /* 0x0000000413107c20 */ /* 0x000fe20008400000 */
[----:B---3--:R-:W-:Y:S01]  /*0d30*/  FFMA R9, R9, UR5, R0 ;  /* 0x0000000509097c23 */ /* 0x008fe20008000000 */
[----:B------:R-:W-:Y:S01]  /*0d40*/  FFMA R8, R8, UR5, R23 ;  /* 0x0000000508087c23 */ /* 0x000fe20008000017 */
[----:B------:R-:W-:Y:S01]  /*0d50*/  FFMA R10, R10, UR5, R17 ;  /* 0x000000050a0a7c23 */ /* 0x000fe20008000011 */
[----:B-----5:R-:W-:Y:S01]  /*0d60*/  FMUL R17, R20, UR4 ;  /* 0x0000000414117c20 */ /* 0x020fe20008400000 */
[----:B------:R-:W-:Y:S01]  /*0d70*/  FMUL R0, R21, UR4 ;  /* 0x0000000415007c20 */ /* 0x000fe20008400000 */
[----:B------:R-:W-:Y:S01]  /*0d80*/  FFMA R11, R11, UR5, R16 ;  /* 0x000000050b0b7c23 */ /* 0x000fe20008000010 */
[----:B------:R-:W-:Y:S01]  /*0d90*/  FMUL R19, R6, UR4 ;  /* 0x0000000406137c20 */ /* 0x000fe20008400000 */
[----:B------:R-:W-:Y:S01]  /*0da0*/  FMUL R6, R7, UR4 ;  /* 0x0000000407067c20 */ /* 0x000fe20008400000 */
[----:B------:R-:W-:Y:S01]  /*0db0*/  FFMA R12, R12, UR5, R17 ;  /* 0x000000050c0c7c23 */ /* 0x000fe20008000011 */
[----:B------:R-:W-:Y:S01]  /*0dc0*/  FFMA R13, R13, UR5, R0 ;  /* 0x000000050d0d7c23 */ /* 0x000fe20008000000 */
[----:B------:R-:W-:Y:S01]  /*0dd0*/  FFMA R14, R14, UR5, R19 ;  /* 0x000000050e0e7c23 */ /* 0x000fe20008000013 */
[----:B------:R-:W-:Y:S01]  /*0de0*/  FFMA R15, R15, UR5, R6 ;  /* 0x000000050f0f7c23 */ /* 0x000fe20008000006 */
[----:B------:R-:W-:Y:S04]  /*0df0*/  STG.E.64 desc[UR6][R2.64], R8 ;  /* 0x0000000802007986 */ /* 0x000fe8000c101b06 */
[----:B------:R-:W-:Y:S04]  /*0e00*/  STG.E.64 desc[UR6][R4.64], R10 ;  /* 0x0000000a04007986 */ /* 0x000fe8000c101b06 */
[----:B------:R-:W-:Y:S04]  /*0e10*/  STG.E.64 desc[UR6][R2.64+0x20], R12 ;  /* 0x0000200c02007986 */ /* 0x000fe8000c101b06 */
[----:B------:R-:W-:Y:S01]  /*0e20*/  STG.E.64 desc[UR6][R4.64+0x20], R14 ;  /* 0x0000200e04007986 */ /* 0x000fe2000c101b06 */
[----:B------:R-:W-:Y:S05]  /*0e30*/  EXIT ;  /* 0x000000000000794d */ /* 0x000fea0003800000 */
.L_x_4:
[----:B------:R-:W-:-:S00]  /*0e40*/  BRA `(.L_x_4) ;  /* 0xfffffffc00fc7947 */ /* 0x000fc0000383ffff */
[----:B------:R-:W-:-:S00]  /*0e50*/  NOP ;  /* 0x0000000000007918 */ /* 0x000fc00000000000 */
        /* <DEDUP_REMOVED lines=10> */
.L_x_5:


//--------------------- .nv.shared.reserved.0     --------------------------
	.section	.nv.shared.reserved.0,"aw",@nobits
	.weak		__nv_reservedSMEM_offset_0_alias
	.size		__nv_reservedSMEM_offset_0_alias, 0, 64
	.other		__nv_reservedSMEM_offset_0_alias,@"STO_CUDA_RESERVED_SHARED STV_DEFAULT"
__nv_reservedSMEM_offset_0_alias:
	.zero		0
	.zero		64


//--------------------- .nv.constant0._Z18matmul_tensor_corePK6__halfS1_Pfiiiff --------------------------
	.section	.nv.constant0._Z18matmul_tensor_corePK6__halfS1_Pfiiiff,"a",@progbits
	.sectionflags	@""
	.align	4
.nv.constant0._Z18matmul_tensor_corePK6__halfS1_Pfiiiff:
	.zero		940


//--------------------- SYMBOLS --------------------------

	.type		.nv.reservedSmem.offset0,@object
	.size		.nv.reservedSmem.offset0,0x4
